//
// Generated by NVIDIA NVVM Compiler
//
// Compiler Build ID: CL-36424714
// Cuda compilation tools, release 13.0, V13.0.88
// Based on NVVM 20.0.0
//

.version 9.0
.target sm_100
.address_size 64

	// .globl	_Z9print_numv
.extern .func  (.param .b32 func_retval0) vprintf
(
	.param .b64 vprintf_param_0,
	.param .b64 vprintf_param_1
)
;
.global .align 1 .b8 $str[4] = {37, 100, 10};

.visible .entry _Z9print_numv()
{
	.local .align 8 .b8 	__local_depot0[8];
	.reg .b64 	%SP;
	.reg .b64 	%SPL;
	.reg .b32 	%r<4>;
	.reg .b64 	%rd<5>;

	mov.u64 	%SPL, __local_depot0;
	cvta.local.u64 	%SP, %SPL;
	add.u64 	%rd1, %SP, 0;
	add.u64 	%rd2, %SPL, 0;
	mov.u32 	%r1, %tid.x;
	st.local.u32 	[%rd2], %r1;
	mov.u64 	%rd3, $str;
	cvta.global.u64 	%rd4, %rd3;
	{ // callseq 0, 0
	.param .b64 param0;
	st.param.b64 	[param0], %rd4;
	.param .b64 param1;
	st.param.b64 	[param1], %rd1;
	.param .b32 retval0;
	call.uni (retval0), 
	vprintf, 
	(
	param0, 
	param1
	);
	ld.param.b32 	%r2, [retval0];
	} // callseq 0
	ret;

}


// ===== COMPILED SASS (sm_100) =====

	.target	sm_100

	.elftype	@"ET_EXEC"


//--------------------- .note.nv.tkinfo           --------------------------
	.section	.note.nv.tkinfo,"",@"SHT_NOTE"
	.sectionflags	@"SHF_NOTE_NV_TKINFO"
	.tkinfo
        /*0018*/ 	.word	0x00000002
        /*0030*/ 	.string	""
        /*0030*/ 	.string	"ptxas"
        /*0030*/ 	.string	"Cuda compilation tools, release 13.0, V13.0.88"
        /*0030*/ 	.string	"Build cuda_13.0.r13.0/compiler.36424714_0"
        /*0030*/ 	.string	"-arch sm_100 -m 64 "



//--------------------- .note.nv.cuinfo           --------------------------
	.section	.note.nv.cuinfo,"",@"SHT_NOTE"
	.sectionflags	@"SHF_NOTE_NV_CUINFO"
        /*0018*/ 	.short	0x0002
        /*001a*/ 	.short	0x0064
        /*001c*/ 	.short	0x0082
	.zero		2


//--------------------- .nv.info                  --------------------------
	.section	.nv.info,"",@"SHT_CUDA_INFO"
	.align	4


	//----- nvinfo : EIATTR_REGCOUNT
	.align		4
        /*0000*/ 	.byte	0x04, 0x2f
        /*0002*/ 	.short	(.L_2 - .L_1)
	.align		4
.L_1:
        /*0004*/ 	.word	index@(_Z9print_numv)
        /*0008*/ 	.word	0x00000018


	//----- nvinfo : EIATTR_FRAME_SIZE
	.align		4
.L_2:
        /*000c*/ 	.byte	0x04, 0x11
        /*000e*/ 	.short	(.L_4 - .L_3)
	.align		4
.L_3:
        /*0010*/ 	.word	index@(_Z9print_numv)
        /*0014*/ 	.word	0x00000008


	//----- nvinfo : EIATTR_MIN_STACK_SIZE
	.align		4
.L_4:
        /*0018*/ 	.byte	0x04, 0x12
        /*001a*/ 	.short	(.L_6 - .L_5)
	.align		4
.L_5:
        /*001c*/ 	.word	index@(_Z9print_numv)
        /*0020*/ 	.word	0x00000008
.L_6:


//--------------------- .nv.compat                --------------------------
	.section	.nv.compat,"",@"SHT_CUDA_COMPAT_INFO"
	.align	4
        /*0000*/ 	.byte	0x02, 0x09, 0x00, 0x00, 0x02, 0x02, 0x01, 0x00, 0x02, 0x05, 0x05, 0x00, 0x03, 0x07, 0x01, 0x01
        /*0010*/ 	.byte	0x02, 0x03, 0x00, 0x00, 0x02, 0x06, 0x01, 0x00, 0x04, 0x0b, 0x08, 0x00, 0x09, 0x00, 0x00, 0x00
        /*0020*/ 	.byte	0x00, 0x00, 0x00, 0x00


//--------------------- .nv.info._Z9print_numv    --------------------------
	.section	.nv.info._Z9print_numv,"",@"SHT_CUDA_INFO"
	.sectionflags	@""
	.align	4


	//----- nvinfo : EIATTR_CUDA_API_VERSION
	.align		4
        /*0000*/ 	.byte	0x04, 0x37
        /*0002*/ 	.short	(.L_8 - .L_7)
.L_7:
        /*0004*/ 	.word	0x00000082


	//----- nvinfo : EIATTR_SPARSE_MMA_MASK
	.align		4
.L_8:
        /*0008*/ 	.byte	0x03, 0x50
        /*000a*/ 	.short	0x0000


	//----- nvinfo : EIATTR_MAXREG_COUNT
	.align		4
        /*000c*/ 	.byte	0x03, 0x1b
        /*000e*/ 	.short	0x00ff


	//----- nvinfo : EIATTR_EXTERNS
	.align		4
        /*0010*/ 	.byte	0x04, 0x0f
        /*0012*/ 	.short	(.L_10 - .L_9)


	//   ....[0]....
	.align		4
.L_9:
        /*0014*/ 	.word	index@(vprintf)


	//----- nvinfo : EIATTR_MERCURY_ISA_VERSION
	.align		4
.L_10:
        /*0018*/ 	.byte	0x03, 0x5f
        /*001a*/ 	.short	0x0101


	//----- nvinfo : EIATTR_VRC_CTA_INIT_COUNT
	.align		4
        /*001c*/ 	.byte	0x02, 0x4a
	.zero		1
	.zero		1


	//----- nvinfo : EIATTR_SYSCALL_OFFSETS
	.align		4
        /*0020*/ 	.byte	0x04, 0x46
        /*0022*/ 	.short	(.L_12 - .L_11)


	//   ....[0]....
.L_11:
        /*0024*/ 	.word	0x000000e0


	//----- nvinfo : EIATTR_EXIT_INSTR_OFFSETS
	.align		4
.L_12:
        /*0028*/ 	.byte	0x04, 0x1c
        /*002a*/ 	.short	(.L_14 - .L_13)


	//   ....[0]....
.L_13:
        /*002c*/ 	.word	0x000000f0


	//----- nvinfo : EIATTR_SW_WAR
	.align		4
.L_14:
        /*0030*/ 	.byte	0x04, 0x36
        /*0032*/ 	.short	(.L_16 - .L_15)
.L_15:
        /*0034*/ 	.word	0x00000008
.L_16:


//--------------------- .nv.callgraph             --------------------------
	.section	.nv.callgraph,"",@"SHT_CUDA_CALLGRAPH"
	.align	4
	.sectionentsize	8
	.align		4
        /*0000*/ 	.word	0x00000000
	.align		4
        /*0004*/ 	.word	0xffffffff
	.align		4
        /*0008*/ 	.word	index@(_Z9print_numv)
	.align		4
        /*000c*/ 	.word	index@(vprintf)
	.align		4
        /*0010*/ 	.word	0x00000000
	.align		4
        /*0014*/ 	.word	0xfffffffe
	.align		4
        /*0018*/ 	.word	0x00000000
	.align		4
        /*001c*/ 	.word	0xfffffffd
	.align		4
        /*0020*/ 	.word	0x00000000
	.align		4
        /*0024*/ 	.word	0xfffffffc


//--------------------- .nv.constant4             --------------------------
	.section	.nv.constant4,"a",@progbits
	.align	8
	.align		8
.nv.constant4:
        /*0000*/ 	.dword	vprintf
	.align		8
        /*0008*/ 	.dword	$str


//--------------------- .text._Z9print_numv       --------------------------
	.section	.text._Z9print_numv,"ax",@progbits
	.align	128
        .global         _Z9print_numv
        .type           _Z9print_numv,@function
        .size           _Z9print_numv,(.L_x_2 - _Z9print_numv)
        .other          _Z9print_numv,@"STO_CUDA_ENTRY STV_DEFAULT"
_Z9print_numv:
.text._Z9print_numv:
[----:B------:R-:W0:Y:S01]  /*0000*/  LDC R1, c[0x0][0x37c] ;  /* 0x0000df00ff017b82 */ /* 0x000e220000000800 */
[----:B------:R-:W1:Y:S01]  /*0010*/  S2R R8, SR_TID.X ;  /* 0x0000000000087919 */ /* 0x000e620000002100 */
[----:B0-----:R-:W-:Y:S01]  /*0020*/  VIADD R1, R1, 0xfffffff8 ;  /* 0xfffffff801017836 */ /* 0x001fe20000000000 */
[----:B------:R-:W-:Y:S01]  /*0030*/  MOV R0, 0x0 ;  /* 0x0000000000007802 */ /* 0x000fe20000000f00 */
[----:B------:R-:W0:Y:S04]  /*0040*/  LDCU UR4, c[0x0][0x2f8] ;  /* 0x00005f00ff0477ac */ /* 0x000e280008000800 */
[----:B------:R2:W3:Y:S01]  /*0050*/  LDC.64 R2, c[0x4][R0] ;  /* 0x0100000000027b82 */ /* 0x0004e20000000a00 */
[----:B------:R-:W4:Y:S01]  /*0060*/  LDCU.64 UR6, c[0x4][0x8] ;  /* 0x01000100ff0677ac */ /* 0x000f220008000a00 */
[----:B------:R-:W5:Y:S01]  /*0070*/  LDCU UR5, c[0x0][0x2fc] ;  /* 0x00005f80ff0577ac */ /* 0x000f620008000800 */
[----:B0-----:R-:W-:Y:S01]  /*0080*/  IADD3 R6, P0, PT, R1, UR4, RZ ;  /* 0x0000000401067c10 */ /* 0x001fe2000ff1e0ff */
[----:B----4-:R-:W-:Y:S01]  /*0090*/  IMAD.U32 R4, RZ, RZ, UR6 ;  /* 0x00000006ff047e24 */ /* 0x010fe2000f8e00ff */
[----:B------:R-:W-:-:S03]  /*00a0*/  MOV R5, UR7 ;  /* 0x0000000700057c02 */ /* 0x000fc60008000f00 */
[----:B-----5:R-:W-:Y:S01]  /*00b0*/  IMAD.X R7, RZ, RZ, UR5, P0 ;  /* 0x00000005ff077e24 */ /* 0x020fe200080e06ff */
[----:B-1----:R2:W-:Y:S07]  /*00c0*/  STL [R1], R8 ;  /* 0x0000000801007387 */ /* 0x0025ee0000100800 */
[----:B------:R-:W-:-:S07]  /*00d0*/  LEPC R20, `(.L_x_0) ;  /* 0x000000001014794e */ /* 0x000fce0000000000 */
[----:B--23--:R-:W-:Y:S05]  /*00e0*/  CALL.ABS.NOINC R2 ;  /* 0x0000000002007343 */ /* 0x00cfea0003c00000 */
.L_x_0:
[----:B------:R-:W-:Y:S05]  /*00f0*/  EXIT ;  /* 0x000000000000794d */ /* 0x000fea0003800000 */
.L_x_1:
[----:B------:R-:W-:-:S00]  /*0100*/  BRA `(.L_x_1) ;  /* 0xfffffffc00fc7947 */ /* 0x000fc0000383ffff */
[----:B------:R-:W-:-:S00]  /*0110*/  NOP ;  /* 0x0000000000007918 */ /* 0x000fc00000000000 */
        /* <DEDUP_REMOVED lines=14> */
.L_x_2:


//--------------------- .nv.global.init           --------------------------
	.section	.nv.global.init,"aw",@progbits
.nv.global.init:
	.type		$str,@object
	.size		$str,(.L_0 - $str)
$str:
        /*0000*/ 	.byte	0x25, 0x64, 0x0a, 0x00
.L_0:


//--------------------- .nv.shared.reserved.0     --------------------------
	.section	.nv.shared.reserved.0,"aw",@nobits
	.weak		__nv_reservedSMEM_offset_0_alias
	.size		__nv_reservedSMEM_offset_0_alias, 0, 64
	.other		__nv_reservedSMEM_offset_0_alias,@"STO_CUDA_RESERVED_SHARED STV_DEFAULT"
__nv_reservedSMEM_offset_0_alias:
	.zero		0
	.zero		64


//--------------------- .nv.constant0._Z9print_numv --------------------------
	.section	.nv.constant0._Z9print_numv,"a",@progbits
	.sectionflags	@""
	.align	4
.nv.constant0._Z9print_numv:
	.zero		896


//--------------------- SYMBOLS --------------------------

	.type		.nv.reservedSmem.offset0,@object
	.size		.nv.reservedSmem.offset0,0x4
	.type		vprintf,@function
